	.headerflags	@"EF_CUDA_TEXMODE_UNIFIED EF_CUDA_64BIT_ADDRESS EF_CUDA_ACCELERATORS EF_CUDA_SM90 EF_CUDA_VIRTUAL_SM(EF_CUDA_SM90)"
	.elftype	@"ET_EXEC"


//--------------------- .nv.info                  --------------------------
	.section	.nv.info,"",@"SHT_CUDA_INFO"
	.align	4


	//----- nvinfo : EIATTR_REGCOUNT
	.align		4
        /*0000*/ 	.byte	0x04, 0x2f
        /*0002*/ 	.short	(.L_3 - .L_2)
	.align		4
.L_2:
        /*0004*/ 	.word	index@(triton_poi_fused__native_batch_norm_legit_no_training_relu_17)
        /*0008*/ 	.word	0x00000013


	//----- nvinfo : EIATTR_MIN_STACK_SIZE
	.align		4
.L_3:
        /*000c*/ 	.byte	0x04, 0x12
        /*000e*/ 	.short	(.L_5 - .L_4)
	.align		4
.L_4:
        /*0010*/ 	.word	index@(triton_poi_fused__native_batch_norm_legit_no_training_relu_17)
        /*0014*/ 	.word	0x00000000


	//----- nvinfo : EIATTR_FRAME_SIZE
	.align		4
.L_5:
        /*0018*/ 	.byte	0x04, 0x11
        /*001a*/ 	.short	(.L_7 - .L_6)
	.align		4
.L_6:
        /*001c*/ 	.word	index@(triton_poi_fused__native_batch_norm_legit_no_training_relu_17)
        /*0020*/ 	.word	0x00000000


	//----- nvinfo : EIATTR_MIN_STACK_SIZE
	.align		4
.L_7:
        /*0024*/ 	.byte	0x04, 0x12
        /*0026*/ 	.short	(.L_9 - .L_8)
	.align		4
.L_8:
        /*0028*/ 	.word	index@(triton_poi_fused__native_batch_norm_legit_no_training_relu_17)
        /*002c*/ 	.word	0x00000000
.L_9:


//--------------------- .nv.info.triton_poi_fused__native_batch_norm_legit_no_training_relu_17 --------------------------
	.section	.nv.info.triton_poi_fused__native_batch_norm_legit_no_training_relu_17,"",@"SHT_CUDA_INFO"
	.sectionflags	@""
	.align	4


	//----- nvinfo : EIATTR_CUDA_API_VERSION
	.align		4
        /*0000*/ 	.byte	0x04, 0x37
        /*0002*/ 	.short	(.L_11 - .L_10)
.L_10:
        /*0004*/ 	.word	0x0000007c


	//----- nvinfo : EIATTR_KPARAM_INFO
	.align		4
.L_11:
        /*0008*/ 	.byte	0x04, 0x17
        /*000a*/ 	.short	(.L_13 - .L_12)
.L_12:
        /*000c*/ 	.word	0x00000000
        /*0010*/ 	.short	0x0006
        /*0012*/ 	.short	0x0030
        /*0014*/ 	.byte	0x00, 0xf0, 0x11, 0x00


	//----- nvinfo : EIATTR_KPARAM_INFO
	.align		4
.L_13:
        /*0018*/ 	.byte	0x04, 0x17
        /*001a*/ 	.short	(.L_15 - .L_14)
.L_14:
        /*001c*/ 	.word	0x00000000
        /*0020*/ 	.short	0x0005
        /*0022*/ 	.short	0x0028
        /*0024*/ 	.byte	0x00, 0xf4, 0x21, 0x00


	//----- nvinfo : EIATTR_KPARAM_INFO
	.align		4
.L_15:
        /*0028*/ 	.byte	0x04, 0x17
        /*002a*/ 	.short	(.L_17 - .L_16)
.L_16:
        /*002c*/ 	.word	0x00000000
        /*0030*/ 	.short	0x0004
        /*0032*/ 	.short	0x0020
        /*0034*/ 	.byte	0x00, 0xf4, 0x21, 0x00


	//----- nvinfo : EIATTR_KPARAM_INFO
	.align		4
.L_17:
        /*0038*/ 	.byte	0x04, 0x17
        /*003a*/ 	.short	(.L_19 - .L_18)
.L_18:
        /*003c*/ 	.word	0x00000000
        /*0040*/ 	.short	0x0003
        /*0042*/ 	.short	0x0018
        /*0044*/ 	.byte	0x00, 0xf4, 0x21, 0x00


	//----- nvinfo : EIATTR_KPARAM_INFO
	.align		4
.L_19:
        /*0048*/ 	.byte	0x04, 0x17
        /*004a*/ 	.short	(.L_21 - .L_20)
.L_20:
        /*004c*/ 	.word	0x00000000
        /*0050*/ 	.short	0x0002
        /*0052*/ 	.short	0x0010
        /*0054*/ 	.byte	0x00, 0xf4, 0x21, 0x00


	//----- nvinfo : EIATTR_KPARAM_INFO
	.align		4
.L_21:
        /*0058*/ 	.byte	0x04, 0x17
        /*005a*/ 	.short	(.L_23 - .L_22)
.L_22:
        /*005c*/ 	.word	0x00000000
        /*0060*/ 	.short	0x0001
        /*0062*/ 	.short	0x0008
        /*0064*/ 	.byte	0x00, 0xf4, 0x21, 0x00


	//----- nvinfo : EIATTR_KPARAM_INFO
	.align		4
.L_23:
        /*0068*/ 	.byte	0x04, 0x17
        /*006a*/ 	.short	(.L_25 - .L_24)
.L_24:
        /*006c*/ 	.word	0x00000000
        /*0070*/ 	.short	0x0000
        /*0072*/ 	.short	0x0000
        /*0074*/ 	.byte	0x00, 0xf4, 0x21, 0x00


	//----- nvinfo : EIATTR_SPARSE_MMA_MASK
	.align		4
.L_25:
        /*0078*/ 	.byte	0x03, 0x50
        /*007a*/ 	.short	0x0000


	//----- nvinfo : EIATTR_MAXREG_COUNT
	.align		4
        /*007c*/ 	.byte	0x03, 0x1b
        /*007e*/ 	.short	0x00ff


	//----- nvinfo : EIATTR_EXIT_INSTR_OFFSETS
	.align		4
        /*0080*/ 	.byte	0x04, 0x1c
        /*0082*/ 	.short	(.L_27 - .L_26)


	//   ....[0]....
.L_26:
        /*0084*/ 	.word	0x00000380


	//----- nvinfo : EIATTR_REQNTID
	.align		4
.L_27:
        /*0088*/ 	.byte	0x04, 0x10
        /*008a*/ 	.short	(.L_29 - .L_28)
.L_28:
        /*008c*/ 	.word	0x00000080
        /*0090*/ 	.word	0x00000001
        /*0094*/ 	.word	0x00000001


	//----- nvinfo : EIATTR_CBANK_PARAM_SIZE
	.align		4
.L_29:
        /*0098*/ 	.byte	0x03, 0x19
        /*009a*/ 	.short	0x0034


	//----- nvinfo : EIATTR_PARAM_CBANK
	.align		4
        /*009c*/ 	.byte	0x04, 0x0a
        /*009e*/ 	.short	(.L_31 - .L_30)
	.align		4
.L_30:
        /*00a0*/ 	.word	index@(.nv.constant0.triton_poi_fused__native_batch_norm_legit_no_training_relu_17)
        /*00a4*/ 	.short	0x0210
        /*00a6*/ 	.short	0x0034


	//----- nvinfo : EIATTR_SW_WAR
	.align		4
.L_31:
        /*00a8*/ 	.byte	0x04, 0x36
        /*00aa*/ 	.short	(.L_33 - .L_32)
.L_32:
        /*00ac*/ 	.word	0x00000008
.L_33:


//--------------------- .nv.callgraph             --------------------------
	.section	.nv.callgraph,"",@"SHT_CUDA_CALLGRAPH"
	.align	4
	.sectionentsize	8
	.align		4
        /*0000*/ 	.word	0x00000000
	.align		4
        /*0004*/ 	.word	0xffffffff
	.align		4
        /*0008*/ 	.word	0x00000000
	.align		4
        /*000c*/ 	.word	0xfffffffe
	.align		4
        /*0010*/ 	.word	0x00000000
	.align		4
        /*0014*/ 	.word	0xfffffffd
	.align		4
        /*0018*/ 	.word	0x00000000
	.align		4
        /*001c*/ 	.word	0xfffffffc


//--------------------- .nv.constant4             --------------------------
	.section	.nv.constant4,"a",@progbits
	.align	8
	.align		8
.nv.constant4:
        /*0000*/ 	.dword	_$_str
	.align		8
        /*0008*/ 	.dword	_$_str_$_2


//--------------------- .text.triton_poi_fused__native_batch_norm_legit_no_training_relu_17 --------------------------
	.section	.text.triton_poi_fused__native_batch_norm_legit_no_training_relu_17,"ax",@progbits
	.align	128
        .global         triton_poi_fused__native_batch_norm_legit_no_training_relu_17
        .type           triton_poi_fused__native_batch_norm_legit_no_training_relu_17,@function
        .size           triton_poi_fused__native_batch_norm_legit_no_training_relu_17,(.L_x_1 - triton_poi_fused__native_batch_norm_legit_no_training_relu_17)
        .other          triton_poi_fused__native_batch_norm_legit_no_training_relu_17,@"STO_CUDA_ENTRY STV_DEFAULT"
triton_poi_fused__native_batch_norm_legit_no_training_relu_17:
.text.triton_poi_fused__native_batch_norm_legit_no_training_relu_17:
[----:B------:R-:W-:Y:S01]  /*0000*/  LDC R1, c[0x0][0x28] ;  /* 0x00000a00ff017b82 */ /* 0x000fe20000000800 */
[----:B------:R-:W1:Y:S07]  /*0010*/  S2R R0, SR_TID.X ;  /* 0x0000000000007919 */ /* 0x000e6e0000002100 */
[----:B------:R-:W2:Y:S01]  /*0020*/  LDC.64 R8, c[0x0][0x220] ;  /* 0x00008800ff087b82 */ /* 0x000ea20000000a00 */
[----:B------:R-:W-:Y:S01]  /*0030*/  ULDC.64 UR4, c[0x0][0x208] ;  /* 0x0000820000047ab9 */ /* 0x000fe20000000a00 */
[----:B------:R-:W3:Y:S06]  /*0040*/  S2R R3, SR_CTAID.X ;  /* 0x0000000000037919 */ /* 0x000eec0000002500 */
[----:B------:R-:W4:Y:S08]  /*0050*/  LDC.64 R6, c[0x0][0x218] ;  /* 0x00008600ff067b82 */ /* 0x000f300000000a00 */
[----:B------:R-:W5:Y:S08]  /*0060*/  LDC.64 R10, c[0x0][0x228] ;  /* 0x00008a00ff0a7b82 */ /* 0x000f700000000a00 */
[----:B------:R-:W4:Y:S01]  /*0070*/  LDC.64 R12, c[0x0][0x230] ;  /* 0x00008c00ff0c7b82 */ /* 0x000f220000000a00 */
[----:B-1----:R-:W-:-:S04]  /*0080*/  SHF.L.U32 R0, R0, 0x1, RZ ;  /* 0x0000000100007819 */ /* 0x002fc800000006ff */
[----:B------:R-:W-:-:S04]  /*0090*/  LOP3.LUT R0, R0, 0xfe, RZ, 0xc0, !PT ;  /* 0x000000fe00007812 */ /* 0x000fc800078ec0ff */
[----:B---3--:R-:W-:-:S05]  /*00a0*/  LEA R2, R3, R0, 0x8 ;  /* 0x0000000003027211 */ /* 0x008fca00078e40ff */
[----:B------:R-:W-:-:S05]  /*00b0*/  IMAD.HI R0, R2, 0x38e38e39, RZ ;  /* 0x38e38e3902007827 */ /* 0x000fca00078e02ff */
[----:B------:R-:W-:-:S04]  /*00c0*/  SHF.R.U32.HI R3, RZ, 0x1f, R0 ;  /* 0x0000001fff037819 */ /* 0x000fc80000011600 */
[----:B------:R-:W-:-:S04]  /*00d0*/  LEA.HI.SX32 R4, R0, R3, 0x1d ;  /* 0x0000000300047211 */ /* 0x000fc800078feaff */
[----:B------:R-:W-:-:S04]  /*00e0*/  SHF.R.S32.HI R5, RZ, 0x1f, R4 ;  /* 0x0000001fff057819 */ /* 0x000fc80000011404 */
[----:B------:R-:W-:-:S04]  /*00f0*/  LEA.HI R5, R5, R4, RZ, 0x8 ;  /* 0x0000000405057211 */ /* 0x000fc800078f40ff */
[----:B------:R-:W-:-:S04]  /*0100*/  LOP3.LUT R5, R5, 0xffffff00, RZ, 0xc0, !PT ;  /* 0xffffff0005057812 */ /* 0x000fc800078ec0ff */
[----:B------:R-:W-:Y:S02]  /*0110*/  IADD3 R15, R4, -R5, RZ ;  /* 0x80000005040f7210 */ /* 0x000fe40007ffe0ff */
[----:B------:R-:W1:Y:S03]  /*0120*/  LDC.64 R4, c[0x0][0x210] ;  /* 0x00008400ff047b82 */ /* 0x000e660000000a00 */
[----:B--2---:R-:W-:-:S06]  /*0130*/  IMAD.WIDE R8, R15, 0x4, R8 ;  /* 0x000000040f087825 */ /* 0x004fcc00078e0208 */
[----:B------:R-:W2:Y:S01]  /*0140*/  LDG.E.EL R8, desc[UR4][R8.64] ;  /* 0x0000000408087981 */ /* 0x000ea2000c2e1900 */
[----:B----4-:R-:W-:-:S05]  /*0150*/  IMAD.WIDE R6, R15, 0x4, R6 ;  /* 0x000000040f067825 */ /* 0x010fca00078e0206 */
[----:B------:R3:W4:Y:S01]  /*0160*/  LDG.E.EL R14, desc[UR4][R6.64] ;  /* 0x00000004060e7981 */ /* 0x000722000c2e1900 */
[----:B-1----:R-:W-:Y:S01]  /*0170*/  IMAD.WIDE R4, R2, 0x4, R4 ;  /* 0x0000000402047825 */ /* 0x002fe200078e0204 */
[----:B------:R-:W-:Y:S01]  /*0180*/  HFMA2.MMA R16, -RZ, RZ, 1.625, 0 ;  /* 0x3e800000ff107435 */ /* 0x000fe200000001ff */
[----:B---3--:R-:W1:Y:S04]  /*0190*/  LDC.64 R6, c[0x0][0x238] ;  /* 0x00008e00ff067b82 */ /* 0x008e680000000a00 */
[----:B------:R-:W4:Y:S01]  /*01a0*/  LDG.E.64 R4, desc[UR4][R4.64] ;  /* 0x0000000404047981 */ /* 0x000f22000c1e1b00 */
[----:B-----5:R-:W-:-:S04]  /*01b0*/  IMAD.WIDE R10, R15, 0x4, R10 ;  /* 0x000000040f0a7825 */ /* 0x020fc800078e020a */
[----:B0-----:R-:W-:Y:S02]  /*01c0*/  IMAD.WIDE R12, R15, 0x4, R12 ;  /* 0x000000040f0c7825 */ /* 0x001fe400078e020c */
[----:B------:R-:W3:Y:S04]  /*01d0*/  LDG.E.EL R10, desc[UR4][R10.64] ;  /* 0x000000040a0a7981 */ /* 0x000ee8000c2e1900 */
[----:B------:R-:W3:Y:S01]  /*01e0*/  LDG.E.EL R13, desc[UR4][R12.64] ;  /* 0x000000040c0d7981 */ /* 0x000ee2000c2e1900 */
[----:B------:R-:W-:-:S05]  /*01f0*/  LEA.HI.SX32 R3, R0, R3, 0x15 ;  /* 0x0000000300037211 */ /* 0x000fca00078faaff */
[----:B------:R-:W-:-:S04]  /*0200*/  IMAD R2, R3, -0x2400, R2 ;  /* 0xffffdc0003027824 */ /* 0x000fc800078e0202 */
[----:B------:R-:W-:-:S04]  /*0210*/  IMAD R3, R3, 0x9000, R2 ;  /* 0x0000900003037824 */ /* 0x000fc800078e0202 */
[----:B-1----:R-:W-:-:S04]  /*0220*/  IMAD.WIDE R6, R3, 0x4, R6 ;  /* 0x0000000403067825 */ /* 0x002fc800078e0206 */
[----:B--2---:R-:W-:-:S04]  /*0230*/  FADD R8, R8, 0.0010000000474974513054 ;  /* 0x3a83126f08087421 */ /* 0x004fc80000000000 */
[----:B------:R-:W0:Y:S02]  /*0240*/  MUFU.SQRT R9, R8 ;  /* 0x0000000800097308 */ /* 0x000e240000002000 */
[C---:B0-----:R-:W-:Y:S02]  /*0250*/  FSETP.GT.AND P0, PT, R9.reuse, 8.50705917302346158658e+37, PT ;  /* 0x7e8000000900780b */ /* 0x041fe40003f04000 */
[----:B------:R-:W-:-:S11]  /*0260*/  FSETP.GEU.AND P1, PT, R9, 1.175494350822287508e-38, PT ;  /* 0x008000000900780b */ /* 0x000fd60003f2e000 */
[----:B------:R-:W-:-:S04]  /*0270*/  @P0 FMUL R9, R9, 0.25 ;  /* 0x3e80000009090820 */ /* 0x000fc80000400000 */
[----:B------:R-:W-:-:S06]  /*0280*/  @!P1 FMUL R9, R9, 16777216 ;  /* 0x4b80000009099820 */ /* 0x000fcc0000400000 */
[----:B------:R-:W0:Y:S01]  /*0290*/  MUFU.RCP R9, R9 ;  /* 0x0000000900097308 */ /* 0x000e220000001000 */
[----:B------:R-:W-:Y:S01]  /*02a0*/  FSEL R16, R16, 1, P0 ;  /* 0x3f80000010107808 */ /* 0x000fe20000000000 */
[----:B----4-:R-:W-:-:S04]  /*02b0*/  FADD R4, R4, -R14 ;  /* 0x8000000e04047221 */ /* 0x010fc80000000000 */
[----:B------:R-:W-:Y:S01]  /*02c0*/  @!P1 FMUL R16, R16, 16777216 ;  /* 0x4b80000010109820 */ /* 0x000fe20000400000 */
[----:B------:R-:W-:-:S03]  /*02d0*/  FADD R5, R5, -R14 ;  /* 0x8000000e05057221 */ /* 0x000fc60000000000 */
[----:B0-----:R-:W-:-:S04]  /*02e0*/  FMUL R16, R9, R16 ;  /* 0x0000001009107220 */ /* 0x001fc80000400000 */
[-C--:B------:R-:W-:Y:S01]  /*02f0*/  FMUL R4, R4, R16.reuse ;  /* 0x0000001004047220 */ /* 0x080fe20000400000 */
[----:B------:R-:W-:-:S03]  /*0300*/  FMUL R16, R5, R16 ;  /* 0x0000001005107220 */ /* 0x000fc60000400000 */
[C-C-:B---3--:R-:W-:Y:S01]  /*0310*/  FFMA R4, R10.reuse, R4, R13.reuse ;  /* 0x000000040a047223 */ /* 0x148fe2000000000d */
[----:B------:R-:W-:-:S04]  /*0320*/  FFMA R16, R10, R16, R13 ;  /* 0x000000100a107223 */ /* 0x000fc8000000000d */
[----:B------:R-:W-:Y:S02]  /*0330*/  FSETP.GEU.AND P0, PT, R4, RZ, PT ;  /* 0x000000ff0400720b */ /* 0x000fe40003f0e000 */
[----:B------:R-:W-:Y:S02]  /*0340*/  FSETP.GEU.AND P1, PT, R16, RZ, PT ;  /* 0x000000ff1000720b */ /* 0x000fe40003f2e000 */
[----:B------:R-:W-:Y:S02]  /*0350*/  FSEL R4, R4, RZ, P0 ;  /* 0x000000ff04047208 */ /* 0x000fe40000000000 */
[----:B------:R-:W-:-:S05]  /*0360*/  FSEL R5, R16, RZ, P1 ;  /* 0x000000ff10057208 */ /* 0x000fca0000800000 */
[----:B------:R-:W-:Y:S01]  /*0370*/  STG.E.64 desc[UR4][R6.64], R4 ;  /* 0x0000000406007986 */ /* 0x000fe2000c101b04 */
[----:B------:R-:W-:Y:S05]  /*0380*/  EXIT ;  /* 0x000000000000794d */ /* 0x000fea0003800000 */
.L_x_0:
[----:B------:R-:W-:-:S00]  /*0390*/  BRA `(.L_x_0) ;  /* 0xfffffffc00fc7947 */ /* 0x000fc0000383ffff */
[----:B------:R-:W-:-:S00]  /*03a0*/  NOP ;  /* 0x0000000000007918 */ /* 0x000fc00000000000 */
        /* <DEDUP_REMOVED lines=13> */
.L_x_1:


//--------------------- .nv.global.init           --------------------------
	.section	.nv.global.init,"aw",@progbits
.nv.global.init:
	.type		_$_str,@object
	.size		_$_str,(_$_str_$_2 - _$_str)
_$_str:
        /*0000*/ 	.byte	0x5f, 0x5f, 0x43, 0x55, 0x44, 0x41, 0x5f, 0x46, 0x54, 0x5a, 0x00
	.type		_$_str_$_2,@object
	.size		_$_str_$_2,(.L_1 - _$_str_$_2)
_$_str_$_2:
        /*000b*/ 	.byte	0x5f, 0x5f, 0x43, 0x55, 0x44, 0x41, 0x5f, 0x50, 0x52, 0x45, 0x43, 0x5f, 0x53, 0x51, 0x52, 0x54
        /*001b*/ 	.byte	0x00
.L_1:


//--------------------- .nv.constant0.triton_poi_fused__native_batch_norm_legit_no_training_relu_17 --------------------------
	.section	.nv.constant0.triton_poi_fused__native_batch_norm_legit_no_training_relu_17,"a",@progbits
	.sectionflags	@""
	.align	4
.nv.constant0.triton_poi_fused__native_batch_norm_legit_no_training_relu_17:
	.zero		580
